//
// Generated by NVIDIA NVVM Compiler
//
// Compiler Build ID: CL-36424714
// Cuda compilation tools, release 13.0, V13.0.88
// Based on NVVM 20.0.0
//

.version 9.0
.target sm_100
.address_size 64

	// .globl	_Z20run_guassian_averagePfS_S_S_

.visible .entry _Z20run_guassian_averagePfS_S_S_(
	.param .u64 .ptr .align 1 _Z20run_guassian_averagePfS_S_S__param_0,
	.param .u64 .ptr .align 1 _Z20run_guassian_averagePfS_S_S__param_1,
	.param .u64 .ptr .align 1 _Z20run_guassian_averagePfS_S_S__param_2,
	.param .u64 .ptr .align 1 _Z20run_guassian_averagePfS_S_S__param_3
)
{
	.reg .pred 	%p<2>;
	.reg .b32 	%r<7>;
	.reg .b32 	%f<17>;
	.reg .b64 	%rd<17>;

	ld.param.u64 	%rd5, [_Z20run_guassian_averagePfS_S_S__param_0];
	ld.param.u64 	%rd6, [_Z20run_guassian_averagePfS_S_S__param_1];
	ld.param.u64 	%rd7, [_Z20run_guassian_averagePfS_S_S__param_2];
	ld.param.u64 	%rd8, [_Z20run_guassian_averagePfS_S_S__param_3];
	cvta.to.global.u64 	%rd1, %rd8;
	cvta.to.global.u64 	%rd9, %rd7;
	cvta.to.global.u64 	%rd10, %rd6;
	cvta.to.global.u64 	%rd11, %rd5;
	mov.u32 	%r2, %tid.x;
	mov.u32 	%r3, %ctaid.x;
	mov.u32 	%r4, %ntid.x;
	mad.lo.s32 	%r1, %r3, %r4, %r2;
	mul.wide.s32 	%rd12, %r1, 4;
	add.s64 	%rd2, %rd11, %rd12;
	ld.global.f32 	%f1, [%rd2];
	add.s64 	%rd3, %rd10, %rd12;
	ld.global.f32 	%f2, [%rd3];
	sub.f32 	%f3, %f1, %f2;
	abs.f32 	%f4, %f3;
	add.s64 	%rd4, %rd9, %rd12;
	ld.global.f32 	%f5, [%rd4];
	div.rn.f32 	%f6, %f4, %f5;
	setp.geu.f32 	%p1, %f6, 0f3FFAE148;
	@%p1 bra 	$L__BB0_2;
	add.s64 	%rd16, %rd1, %rd12;
	mov.b32 	%r6, 1065353216;
	st.global.u32 	[%rd16], %r6;
	bra.uni 	$L__BB0_3;
$L__BB0_2:
	add.s64 	%rd14, %rd1, %rd12;
	mov.b32 	%r5, 0;
	st.global.u32 	[%rd14], %r5;
	ld.global.f32 	%f7, [%rd2];
	ld.global.f32 	%f8, [%rd3];
	sub.f32 	%f9, %f7, %f8;
	abs.f32 	%f10, %f9;
	mul.f32 	%f11, %f8, 0f3F7D70A4;
	fma.rn.f32 	%f12, %f7, 0f3C23D70A, %f11;
	st.global.f32 	[%rd3], %f12;
	mul.f32 	%f13, %f10, %f10;
	mul.f32 	%f14, %f13, 0f3C23D70A;
	ld.global.f32 	%f15, [%rd4];
	fma.rn.f32 	%f16, %f15, 0f3F7D70A4, %f14;
	st.global.f32 	[%rd4], %f16;
$L__BB0_3:
	ret;

}


// ===== COMPILED SASS (sm_100) =====

	.target	sm_100

	.elftype	@"ET_EXEC"


//--------------------- .note.nv.tkinfo           --------------------------
	.section	.note.nv.tkinfo,"",@"SHT_NOTE"
	.sectionflags	@"SHF_NOTE_NV_TKINFO"
	.tkinfo
        /*0018*/ 	.word	0x00000002
        /*0030*/ 	.string	""
        /*0030*/ 	.string	"ptxas"
        /*0030*/ 	.string	"Cuda compilation tools, release 13.0, V13.0.88"
        /*0030*/ 	.string	"Build cuda_13.0.r13.0/compiler.36424714_0"
        /*0030*/ 	.string	"-arch sm_100 -m 64 "



//--------------------- .note.nv.cuinfo           --------------------------
	.section	.note.nv.cuinfo,"",@"SHT_NOTE"
	.sectionflags	@"SHF_NOTE_NV_CUINFO"
        /*0018*/ 	.short	0x0002
        /*001a*/ 	.short	0x0064
        /*001c*/ 	.short	0x0082
	.zero		2


//--------------------- .nv.info                  --------------------------
	.section	.nv.info,"",@"SHT_CUDA_INFO"
	.align	4


	//----- nvinfo : EIATTR_REGCOUNT
	.align		4
        /*0000*/ 	.byte	0x04, 0x2f
        /*0002*/ 	.short	(.L_1 - .L_0)
	.align		4
.L_0:
        /*0004*/ 	.word	index@(_Z20run_guassian_averagePfS_S_S_)
        /*0008*/ 	.word	0x00000015


	//----- nvinfo : EIATTR_FRAME_SIZE
	.align		4
.L_1:
        /*000c*/ 	.byte	0x04, 0x11
        /*000e*/ 	.short	(.L_3 - .L_2)
	.align		4
.L_2:
        /*0010*/ 	.word	index@($__internal_0_$__cuda_sm3x_div_rn_noftz_f32_slowpath)
        /*0014*/ 	.word	0x00000000


	//----- nvinfo : EIATTR_FRAME_SIZE
	.align		4
.L_3:
        /*0018*/ 	.byte	0x04, 0x11
        /*001a*/ 	.short	(.L_5 - .L_4)
	.align		4
.L_4:
        /*001c*/ 	.word	index@(_Z20run_guassian_averagePfS_S_S_)
        /*0020*/ 	.word	0x00000000


	//----- nvinfo : EIATTR_MIN_STACK_SIZE
	.align		4
.L_5:
        /*0024*/ 	.byte	0x04, 0x12
        /*0026*/ 	.short	(.L_7 - .L_6)
	.align		4
.L_6:
        /*0028*/ 	.word	index@(_Z20run_guassian_averagePfS_S_S_)
        /*002c*/ 	.word	0x00000000
.L_7:


//--------------------- .nv.compat                --------------------------
	.section	.nv.compat,"",@"SHT_CUDA_COMPAT_INFO"
	.align	4
        /*0000*/ 	.byte	0x02, 0x09, 0x00, 0x00, 0x02, 0x02, 0x01, 0x00, 0x02, 0x05, 0x05, 0x00, 0x03, 0x07, 0x01, 0x01
        /*0010*/ 	.byte	0x02, 0x03, 0x00, 0x00, 0x02, 0x06, 0x01, 0x00, 0x04, 0x0b, 0x08, 0x00, 0x01, 0x00, 0x00, 0x00
        /*0020*/ 	.byte	0x00, 0x00, 0x00, 0x00


//--------------------- .nv.info._Z20run_guassian_averagePfS_S_S_ --------------------------
	.section	.nv.info._Z20run_guassian_averagePfS_S_S_,"",@"SHT_CUDA_INFO"
	.sectionflags	@""
	.align	4


	//----- nvinfo : EIATTR_CUDA_API_VERSION
	.align		4
        /*0000*/ 	.byte	0x04, 0x37
        /*0002*/ 	.short	(.L_9 - .L_8)
.L_8:
        /*0004*/ 	.word	0x00000082


	//----- nvinfo : EIATTR_KPARAM_INFO
	.align		4
.L_9:
        /*0008*/ 	.byte	0x04, 0x17
        /*000a*/ 	.short	(.L_11 - .L_10)
.L_10:
        /*000c*/ 	.word	0x00000000
        /*0010*/ 	.short	0x0003
        /*0012*/ 	.short	0x0018
        /*0014*/ 	.byte	0x00, 0xf5, 0x21, 0x00


	//----- nvinfo : EIATTR_KPARAM_INFO
	.align		4
.L_11:
        /*0018*/ 	.byte	0x04, 0x17
        /*001a*/ 	.short	(.L_13 - .L_12)
.L_12:
        /*001c*/ 	.word	0x00000000
        /*0020*/ 	.short	0x0002
        /*0022*/ 	.short	0x0010
        /*0024*/ 	.byte	0x00, 0xf5, 0x21, 0x00


	//----- nvinfo : EIATTR_KPARAM_INFO
	.align		4
.L_13:
        /*0028*/ 	.byte	0x04, 0x17
        /*002a*/ 	.short	(.L_15 - .L_14)
.L_14:
        /*002c*/ 	.word	0x00000000
        /*0030*/ 	.short	0x0001
        /*0032*/ 	.short	0x0008
        /*0034*/ 	.byte	0x00, 0xf5, 0x21, 0x00


	//----- nvinfo : EIATTR_KPARAM_INFO
	.align		4
.L_15:
        /*0038*/ 	.byte	0x04, 0x17
        /*003a*/ 	.short	(.L_17 - .L_16)
.L_16:
        /*003c*/ 	.word	0x00000000
        /*0040*/ 	.short	0x0000
        /*0042*/ 	.short	0x0000
        /*0044*/ 	.byte	0x00, 0xf5, 0x21, 0x00


	//----- nvinfo : EIATTR_SPARSE_MMA_MASK
	.align		4
.L_17:
        /*0048*/ 	.byte	0x03, 0x50
        /*004a*/ 	.short	0x0000


	//----- nvinfo : EIATTR_MAXREG_COUNT
	.align		4
        /*004c*/ 	.byte	0x03, 0x1b
        /*004e*/ 	.short	0x00ff


	//----- nvinfo : EIATTR_MERCURY_ISA_VERSION
	.align		4
        /*0050*/ 	.byte	0x03, 0x5f
        /*0052*/ 	.short	0x0101


	//----- nvinfo : EIATTR_VRC_CTA_INIT_COUNT
	.align		4
        /*0054*/ 	.byte	0x02, 0x4a
	.zero		1
	.zero		1


	//----- nvinfo : EIATTR_EXIT_INSTR_OFFSETS
	.align		4
        /*0058*/ 	.byte	0x04, 0x1c
        /*005a*/ 	.short	(.L_19 - .L_18)


	//   ....[0]....
.L_18:
        /*005c*/ 	.word	0x00000230


	//   ....[1]....
        /*0060*/ 	.word	0x00000320


	//----- nvinfo : EIATTR_CRS_STACK_SIZE
	.align		4
.L_19:
        /*0064*/ 	.byte	0x04, 0x1e
        /*0066*/ 	.short	(.L_21 - .L_20)
.L_20:
        /*0068*/ 	.word	0x00000000


	//----- nvinfo : EIATTR_CBANK_PARAM_SIZE
	.align		4
.L_21:
        /*006c*/ 	.byte	0x03, 0x19
        /*006e*/ 	.short	0x0020


	//----- nvinfo : EIATTR_PARAM_CBANK
	.align		4
        /*0070*/ 	.byte	0x04, 0x0a
        /*0072*/ 	.short	(.L_23 - .L_22)
	.align		4
.L_22:
        /*0074*/ 	.word	index@(.nv.constant0._Z20run_guassian_averagePfS_S_S_)
        /*0078*/ 	.short	0x0380
        /*007a*/ 	.short	0x0020


	//----- nvinfo : EIATTR_SW_WAR
	.align		4
.L_23:
        /*007c*/ 	.byte	0x04, 0x36
        /*007e*/ 	.short	(.L_25 - .L_24)
.L_24:
        /*0080*/ 	.word	0x00000008
.L_25:


//--------------------- .nv.callgraph             --------------------------
	.section	.nv.callgraph,"",@"SHT_CUDA_CALLGRAPH"
	.align	4
	.sectionentsize	8
	.align		4
        /*0000*/ 	.word	0x00000000
	.align		4
        /*0004*/ 	.word	0xffffffff
	.align		4
        /*0008*/ 	.word	0x00000000
	.align		4
        /*000c*/ 	.word	0xfffffffe
	.align		4
        /*0010*/ 	.word	0x00000000
	.align		4
        /*0014*/ 	.word	0xfffffffd
	.align		4
        /*0018*/ 	.word	0x00000000
	.align		4
        /*001c*/ 	.word	0xfffffffc


//--------------------- .text._Z20run_guassian_averagePfS_S_S_ --------------------------
	.section	.text._Z20run_guassian_averagePfS_S_S_,"ax",@progbits
	.align	128
        .global         _Z20run_guassian_averagePfS_S_S_
        .type           _Z20run_guassian_averagePfS_S_S_,@function
        .size           _Z20run_guassian_averagePfS_S_S_,(.L_x_14 - _Z20run_guassian_averagePfS_S_S_)
        .other          _Z20run_guassian_averagePfS_S_S_,@"STO_CUDA_ENTRY STV_DEFAULT"
_Z20run_guassian_averagePfS_S_S_:
.text._Z20run_guassian_averagePfS_S_S_:
[----:B------:R-:W-:Y:S01]  /*0000*/  LDC R1, c[0x0][0x37c] ;  /* 0x0000df00ff017b82 */ /* 0x000fe20000000800 */
[----:B------:R-:W0:Y:S07]  /*0010*/  S2R R2, SR_TID.X ;  /* 0x0000000000027919 */ /* 0x000e2e0000002100 */
[----:B------:R-:W0:Y:S01]  /*0020*/  S2UR UR6, SR_CTAID.X ;  /* 0x00000000000679c3 */ /* 0x000e220000002500 */
[----:B------:R-:W1:Y:S07]  /*0030*/  LDCU.64 UR4, c[0x0][0x358] ;  /* 0x00006b00ff0477ac */ /* 0x000e6e0008000a00 */
[----:B------:R-:W0:Y:S08]  /*0040*/  LDC R3, c[0x0][0x360] ;  /* 0x0000d800ff037b82 */ /* 0x000e300000000800 */
[----:B------:R-:W2:Y:S08]  /*0050*/  LDC.64 R4, c[0x0][0x390] ;  /* 0x0000e400ff047b82 */ /* 0x000eb00000000a00 */
[----:B------:R-:W3:Y:S08]  /*0060*/  LDC.64 R6, c[0x0][0x380] ;  /* 0x0000e000ff067b82 */ /* 0x000ef00000000a00 */
[----:B------:R-:W4:Y:S01]  /*0070*/  LDC.64 R8, c[0x0][0x388] ;  /* 0x0000e200ff087b82 */ /* 0x000f220000000a00 */
[----:B0-----:R-:W-:-:S04]  /*0080*/  IMAD R2, R3, UR6, R2 ;  /* 0x0000000603027c24 */ /* 0x001fc8000f8e0202 */
[----:B--2---:R-:W-:-:S05]  /*0090*/  IMAD.WIDE R4, R2, 0x4, R4 ;  /* 0x0000000402047825 */ /* 0x004fca00078e0204 */
[----:B-1----:R-:W2:Y:S01]  /*00a0*/  LDG.E R13, desc[UR4][R4.64] ;  /* 0x00000004040d7981 */ /* 0x002ea2000c1e1900 */
[----:B---3--:R-:W-:-:S05]  /*00b0*/  IMAD.WIDE R6, R2, 0x4, R6 ;  /* 0x0000000402067825 */ /* 0x008fca00078e0206 */
[----:B------:R-:W3:Y:S01]  /*00c0*/  LDG.E R0, desc[UR4][R6.64] ;  /* 0x0000000406007981 */ /* 0x000ee2000c1e1900 */
[----:B----4-:R-:W-:-:S05]  /*00d0*/  IMAD.WIDE R8, R2, 0x4, R8 ;  /* 0x0000000402087825 */ /* 0x010fca00078e0208 */
[----:B------:R-:W3:Y:S01]  /*00e0*/  LDG.E R3, desc[UR4][R8.64] ;  /* 0x0000000408037981 */ /* 0x000ee2000c1e1900 */
[----:B------:R-:W-:Y:S01]  /*00f0*/  BSSY.RECONVERGENT B0, `(.L_x_0) ;  /* 0x000000e000007945 */ /* 0x000fe20003800200 */
[----:B--2---:R-:W0:Y:S01]  /*0100*/  MUFU.RCP R10, R13 ;  /* 0x0000000d000a7308 */ /* 0x004e220000001000 */
[----:B---3--:R-:W-:Y:S01]  /*0110*/  FADD R0, R0, -R3 ;  /* 0x8000000300007221 */ /* 0x008fe20000000000 */
[----:B0-----:R-:W-:-:S06]  /*0120*/  FFMA R11, -R13, R10, 1 ;  /* 0x3f8000000d0b7423 */ /* 0x001fcc000000010a */
[----:B------:R-:W0:Y:S01]  /*0130*/  FCHK P0, |R0|, R13 ;  /* 0x0000000d00007302 */ /* 0x000e220000000200 */
[----:B------:R-:W-:-:S04]  /*0140*/  FFMA R11, R10, R11, R10 ;  /* 0x0000000b0a0b7223 */ /* 0x000fc8000000000a */
[----:B------:R-:W-:-:S04]  /*0150*/  FFMA R10, |R0|, R11, RZ ;  /* 0x0000000b000a7223 */ /* 0x000fc800000002ff */
[----:B------:R-:W-:-:S04]  /*0160*/  FFMA R3, -R13, R10, |R0| ;  /* 0x0000000a0d037223 */ /* 0x000fc80000000500 */
[----:B------:R-:W-:Y:S01]  /*0170*/  FFMA R3, R11, R3, R10 ;  /* 0x000000030b037223 */ /* 0x000fe2000000000a */
[----:B0-----:R-:W-:Y:S06]  /*0180*/  @!P0 BRA `(.L_x_1) ;  /* 0x0000000000108947 */ /* 0x001fec0003800000 */
[----:B------:R-:W-:Y:S01]  /*0190*/  FADD R3, |R0|, -RZ ;  /* 0x800000ff00037221 */ /* 0x000fe20000000200 */
[----:B------:R-:W-:-:S07]  /*01a0*/  MOV R10, 0x1c0 ;  /* 0x000001c0000a7802 */ /* 0x000fce0000000f00 */
[----:B------:R-:W-:Y:S05]  /*01b0*/  CALL.REL.NOINC `($__internal_0_$__cuda_sm3x_div_rn_noftz_f32_slowpath) ;  /* 0x00000000005c7944 */ /* 0x000fea0003c00000 */
[----:B------:R-:W-:-:S07]  /*01c0*/  IMAD.MOV.U32 R3, RZ, RZ, R0 ;  /* 0x000000ffff037224 */ /* 0x000fce00078e0000 */
.L_x_1:
[----:B------:R-:W-:Y:S05]  /*01d0*/  BSYNC.RECONVERGENT B0 ;  /* 0x0000000000007941 */ /* 0x000fea0003800200 */
.L_x_0:
[----:B------:R-:W-:-:S13]  /*01e0*/  FSETP.GEU.AND P0, PT, R3, 1.9600000381469726562, PT ;  /* 0x3ffae1480300780b */ /* 0x000fda0003f0e000 */
[----:B------:R-:W0:Y:S01]  /*01f0*/  @!P0 LDC.64 R10, c[0x0][0x398] ;  /* 0x0000e600ff0a8b82 */ /* 0x000e220000000a00 */
[----:B------:R-:W-:Y:S02]  /*0200*/  @!P0 IMAD.MOV.U32 R3, RZ, RZ, 0x3f800000 ;  /* 0x3f800000ff038424 */ /* 0x000fe400078e00ff */
[----:B0-----:R-:W-:-:S05]  /*0210*/  @!P0 IMAD.WIDE R10, R2, 0x4, R10 ;  /* 0x00000004020a8825 */ /* 0x001fca00078e020a */
[----:B------:R0:W-:Y:S01]  /*0220*/  @!P0 STG.E desc[UR4][R10.64], R3 ;  /* 0x000000030a008986 */ /* 0x0001e2000c101904 */
[----:B------:R-:W-:Y:S05]  /*0230*/  @!P0 EXIT ;  /* 0x000000000000894d */ /* 0x000fea0003800000 */
[----:B0-----:R-:W0:Y:S02]  /*0240*/  LDC.64 R10, c[0x0][0x398] ;  /* 0x0000e600ff0a7b82 */ /* 0x001e240000000a00 */
[----:B0-----:R-:W-:-:S05]  /*0250*/  IMAD.WIDE R10, R2, 0x4, R10 ;  /* 0x00000004020a7825 */ /* 0x001fca00078e020a */
[----:B------:R-:W-:Y:S04]  /*0260*/  STG.E desc[UR4][R10.64], RZ ;  /* 0x000000ff0a007986 */ /* 0x000fe8000c101904 */
[----:B------:R-:W2:Y:S04]  /*0270*/  LDG.E R3, desc[UR4][R8.64] ;  /* 0x0000000408037981 */ /* 0x000ea8000c1e1900 */
[----:B------:R-:W3:Y:S01]  /*0280*/  LDG.E R6, desc[UR4][R6.64] ;  /* 0x0000000406067981 */ /* 0x000ee2000c1e1900 */
[----:B--2---:R-:W-:-:S04]  /*0290*/  FMUL R13, R3, 0.99000000953674316406 ;  /* 0x3f7d70a4030d7820 */ /* 0x004fc80000400000 */
[----:B---3--:R-:W-:-:S05]  /*02a0*/  FFMA R13, R6, 0.0099999997764825820923, R13 ;  /* 0x3c23d70a060d7823 */ /* 0x008fca000000000d */
[----:B------:R-:W-:Y:S04]  /*02b0*/  STG.E desc[UR4][R8.64], R13 ;  /* 0x0000000d08007986 */ /* 0x000fe8000c101904 */
[----:B------:R-:W2:Y:S01]  /*02c0*/  LDG.E R0, desc[UR4][R4.64] ;  /* 0x0000000404007981 */ /* 0x000ea2000c1e1900 */
[----:B------:R-:W-:-:S04]  /*02d0*/  FADD R3, R6, -R3 ;  /* 0x8000000306037221 */ /* 0x000fc80000000000 */
[----:B------:R-:W-:-:S04]  /*02e0*/  FMUL R3, R3, R3 ;  /* 0x0000000303037220 */ /* 0x000fc80000400000 */
[----:B------:R-:W-:-:S04]  /*02f0*/  FMUL R3, R3, 0.0099999997764825820923 ;  /* 0x3c23d70a03037820 */ /* 0x000fc80000400000 */
[----:B--2---:R-:W-:-:S05]  /*0300*/  FFMA R3, R0, 0.99000000953674316406, R3 ;  /* 0x3f7d70a400037823 */ /* 0x004fca0000000003 */
[----:B------:R-:W-:Y:S01]  /*0310*/  STG.E desc[UR4][R4.64], R3 ;  /* 0x0000000304007986 */ /* 0x000fe2000c101904 */
[----:B------:R-:W-:Y:S05]  /*0320*/  EXIT ;  /* 0x000000000000794d */ /* 0x000fea0003800000 */
        .weak           $__internal_0_$__cuda_sm3x_div_rn_noftz_f32_slowpath
        .type           $__internal_0_$__cuda_sm3x_div_rn_noftz_f32_slowpath,@function
        .size           $__internal_0_$__cuda_sm3x_div_rn_noftz_f32_slowpath,(.L_x_14 - $__internal_0_$__cuda_sm3x_div_rn_noftz_f32_slowpath)
$__internal_0_$__cuda_sm3x_div_rn_noftz_f32_slowpath:
[----:B------:R-:W-:Y:S01]  /*0330*/  SHF.R.U32.HI R12, RZ, 0x17, R13 ;  /* 0x00000017ff0c7819 */ /* 0x000fe2000001160d */
[----:B------:R-:W-:Y:S01]  /*0340*/  BSSY.RECONVERGENT B1, `(.L_x_2) ;  /* 0x0000063000017945 */ /* 0x000fe20003800200 */
[----:B------:R-:W-:Y:S02]  /*0350*/  SHF.R.U32.HI R0, RZ, 0x17, R3 ;  /* 0x00000017ff007819 */ /* 0x000fe40000011603 */
[----:B------:R-:W-:Y:S02]  /*0360*/  LOP3.LUT R12, R12, 0xff, RZ, 0xc0, !PT ;  /* 0x000000ff0c0c7812 */ /* 0x000fe400078ec0ff */
[----:B------:R-:W-:-:S03]  /*0370*/  LOP3.LUT R14, R0, 0xff, RZ, 0xc0, !PT ;  /* 0x000000ff000e7812 */ /* 0x000fc600078ec0ff */
[----:B------:R-:W-:Y:S02]  /*0380*/  VIADD R16, R12, 0xffffffff ;  /* 0xffffffff0c107836 */ /* 0x000fe40000000000 */
[----:B------:R-:W-:-:S03]  /*0390*/  VIADD R15, R14, 0xffffffff ;  /* 0xffffffff0e0f7836 */ /* 0x000fc60000000000 */
[----:B------:R-:W-:-:S04]  /*03a0*/  ISETP.GT.U32.AND P0, PT, R16, 0xfd, PT ;  /* 0x000000fd1000780c */ /* 0x000fc80003f04070 */
[----:B------:R-:W-:-:S13]  /*03b0*/  ISETP.GT.U32.OR P0, PT, R15, 0xfd, P0 ;  /* 0x000000fd0f00780c */ /* 0x000fda0000704470 */
[----:B------:R-:W-:Y:S01]  /*03c0*/  @!P0 IMAD.MOV.U32 R11, RZ, RZ, RZ ;  /* 0x000000ffff0b8224 */ /* 0x000fe200078e00ff */
[----:B------:R-:W-:Y:S06]  /*03d0*/  @!P0 BRA `(.L_x_3) ;  /* 0x0000000000608947 */ /* 0x000fec0003800000 */
[----:B------:R-:W-:Y:S01]  /*03e0*/  FSETP.GTU.FTZ.AND P0, PT, |R3|, +INF , PT ;  /* 0x7f8000000300780b */ /* 0x000fe20003f1c200 */
[----:B------:R-:W-:Y:S01]  /*03f0*/  IMAD.MOV.U32 R0, RZ, RZ, R13 ;  /* 0x000000ffff007224 */ /* 0x000fe200078e000d */
[----:B------:R-:W-:-:S04]  /*0400*/  FSETP.GTU.FTZ.AND P1, PT, |R13|, +INF , PT ;  /* 0x7f8000000d00780b */ /* 0x000fc80003f3c200 */
[----:B------:R-:W-:-:S13]  /*0410*/  PLOP3.LUT P0, PT, P0, P1, PT, 0xf8, 0x8f ;  /* 0x00000000008f781c */ /* 0x000fda0000703f70 */
[----:B------:R-:W-:Y:S05]  /*0420*/  @P0 BRA `(.L_x_4) ;  /* 0x00000004004c0947 */ /* 0x000fea0003800000 */
[----:B------:R-:W-:-:S13]  /*0430*/  LOP3.LUT P0, RZ, R13, 0x7fffffff, R3, 0xc8, !PT ;  /* 0x7fffffff0dff7812 */ /* 0x000fda000780c803 */
[----:B------:R-:W-:Y:S05]  /*0440*/  @!P0 BRA `(.L_x_5) ;  /* 0x00000004003c8947 */ /* 0x000fea0003800000 */
[C---:B------:R-:W-:Y:S02]  /*0450*/  FSETP.NEU.FTZ.AND P2, PT, |R3|.reuse, +INF , PT ;  /* 0x7f8000000300780b */ /* 0x040fe40003f5d200 */
[----:B------:R-:W-:Y:S02]  /*0460*/  FSETP.NEU.FTZ.AND P1, PT, |R0|, +INF , PT ;  /* 0x7f8000000000780b */ /* 0x000fe40003f3d200 */
[----:B------:R-:W-:-:S11]  /*0470*/  FSETP.NEU.FTZ.AND P0, PT, |R3|, +INF , PT ;  /* 0x7f8000000300780b */ /* 0x000fd60003f1d200 */
[----:B------:R-:W-:Y:S05]  /*0480*/  @!P1 BRA !P2, `(.L_x_5) ;  /* 0x00000004002c9947 */ /* 0x000fea0005000000 */
[----:B------:R-:W-:-:S04]  /*0490*/  LOP3.LUT P2, RZ, R3, 0x7fffffff, RZ, 0xc0, !PT ;  /* 0x7fffffff03ff7812 */ /* 0x000fc8000784c0ff */
[----:B------:R-:W-:-:S13]  /*04a0*/  PLOP3.LUT P1, PT, P1, P2, PT, 0x2f, 0xf2 ;  /* 0x0000000000f2781c */ /* 0x000fda0000f24577 */
[----:B------:R-:W-:Y:S05]  /*04b0*/  @P1 BRA `(.L_x_6) ;  /* 0x0000000400181947 */ /* 0x000fea0003800000 */
[----:B------:R-:W-:-:S04]  /*04c0*/  LOP3.LUT P1, RZ, R13, 0x7fffffff, RZ, 0xc0, !PT ;  /* 0x7fffffff0dff7812 */ /* 0x000fc8000782c0ff */
[----:B------:R-:W-:-:S13]  /*04d0*/  PLOP3.LUT P0, PT, P0, P1, PT, 0x2f, 0xf2 ;  /* 0x0000000000f2781c */ /* 0x000fda0000702577 */
[----:B------:R-:W-:Y:S05]  /*04e0*/  @P0 BRA `(.L_x_7) ;  /* 0x0000000400000947 */ /* 0x000fea0003800000 */
[----:B------:R-:W-:Y:S02]  /*04f0*/  ISETP.GE.AND P0, PT, R15, RZ, PT ;  /* 0x000000ff0f00720c */ /* 0x000fe40003f06270 */
[----:B------:R-:W-:-:S11]  /*0500*/  ISETP.GE.AND P1, PT, R16, RZ, PT ;  /* 0x000000ff1000720c */ /* 0x000fd60003f26270 */
[----:B------:R-:W-:Y:S01]  /*0510*/  @P0 MOV R11, RZ ;  /* 0x000000ff000b0202 */ /* 0x000fe20000000f00 */
[----:B------:R-:W-:Y:S02]  /*0520*/  @!P0 IMAD.MOV.U32 R11, RZ, RZ, -0x40 ;  /* 0xffffffc0ff0b8424 */ /* 0x000fe400078e00ff */
[----:B------:R-:W-:Y:S01]  /*0530*/  @!P0 FFMA R3, R3, 1.84467440737095516160e+19, RZ ;  /* 0x5f80000003038823 */ /* 0x000fe200000000ff */
[----:B------:R-:W-:Y:S01]  /*0540*/  @!P1 FFMA R13, R0, 1.84467440737095516160e+19, RZ ;  /* 0x5f800000000d9823 */ /* 0x000fe200000000ff */
[----:B------:R-:W-:-:S07]  /*0550*/  @!P1 VIADD R11, R11, 0x40 ;  /* 0x000000400b0b9836 */ /* 0x000fce0000000000 */
.L_x_3:
[----:B------:R-:W-:Y:S01]  /*0560*/  LEA R0, R12, 0xc0800000, 0x17 ;  /* 0xc08000000c007811 */ /* 0x000fe200078eb8ff */
[----:B------:R-:W-:Y:S01]  /*0570*/  VIADD R14, R14, 0xffffff81 ;  /* 0xffffff810e0e7836 */ /* 0x000fe20000000000 */
[----:B------:R-:W-:Y:S03]  /*0580*/  BSSY.RECONVERGENT B2, `(.L_x_8) ;  /* 0x0000035000027945 */ /* 0x000fe60003800200 */
[----:B------:R-:W-:Y:S01]  /*0590*/  IMAD.IADD R13, R13, 0x1, -R0 ;  /* 0x000000010d0d7824 */ /* 0x000fe200078e0a00 */
[C---:B------:R-:W-:Y:S01]  /*05a0*/  IADD3 R12, PT, PT, R14.reuse, 0x7f, -R12 ;  /* 0x0000007f0e0c7810 */ /* 0x040fe20007ffe80c */
[----:B------:R-:W-:Y:S02]  /*05b0*/  IMAD R0, R14, -0x800000, R3 ;  /* 0xff8000000e007824 */ /* 0x000fe400078e0203 */
[----:B------:R-:W0:Y:S01]  /*05c0*/  MUFU.RCP R15, R13 ;  /* 0x0000000d000f7308 */ /* 0x000e220000001000 */
[----:B------:R-:W-:Y:S01]  /*05d0*/  FADD.FTZ R17, -R13, -RZ ;  /* 0x800000ff0d117221 */ /* 0x000fe20000010100 */
[----:B------:R-:W-:-:S03]  /*05e0*/  IADD3 R12, PT, PT, R12, R11, RZ ;  /* 0x0000000b0c0c7210 */ /* 0x000fc60007ffe0ff */
[----:B0-----:R-:W-:-:S04]  /*05f0*/  FFMA R16, R15, R17, 1 ;  /* 0x3f8000000f107423 */ /* 0x001fc80000000011 */
[----:B------:R-:W-:-:S04]  /*0600*/  FFMA R18, R15, R16, R15 ;  /* 0x000000100f127223 */ /* 0x000fc8000000000f */
[----:B------:R-:W-:-:S04]  /*0610*/  FFMA R3, R0, R18, RZ ;  /* 0x0000001200037223 */ /* 0x000fc800000000ff */
[----:B------:R-:W-:-:S04]  /*0620*/  FFMA R16, R17, R3, R0 ;  /* 0x0000000311107223 */ /* 0x000fc80000000000 */
[----:B------:R-:W-:-:S04]  /*0630*/  FFMA R15, R18, R16, R3 ;  /* 0x00000010120f7223 */ /* 0x000fc80000000003 */
[----:B------:R-:W-:-:S04]  /*0640*/  FFMA R16, R17, R15, R0 ;  /* 0x0000000f11107223 */ /* 0x000fc80000000000 */
[----:B------:R-:W-:-:S05]  /*0650*/  FFMA R0, R18, R16, R15 ;  /* 0x0000001012007223 */ /* 0x000fca000000000f */
[----:B------:R-:W-:-:S04]  /*0660*/  SHF.R.U32.HI R3, RZ, 0x17, R0 ;  /* 0x00000017ff037819 */ /* 0x000fc80000011600 */
[----:B------:R-:W-:-:S05]  /*0670*/  LOP3.LUT R3, R3, 0xff, RZ, 0xc0, !PT ;  /* 0x000000ff03037812 */ /* 0x000fca00078ec0ff */
[----:B------:R-:W-:-:S04]  /*0680*/  IMAD.IADD R13, R3, 0x1, R12 ;  /* 0x00000001030d7824 */ /* 0x000fc800078e020c */
[----:B------:R-:W-:-:S05]  /*0690*/  VIADD R3, R13, 0xffffffff ;  /* 0xffffffff0d037836 */ /* 0x000fca0000000000 */
[----:B------:R-:W-:-:S13]  /*06a0*/  ISETP.GE.U32.AND P0, PT, R3, 0xfe, PT ;  /* 0x000000fe0300780c */ /* 0x000fda0003f06070 */
[----:B------:R-:W-:Y:S05]  /*06b0*/  @!P0 BRA `(.L_x_9) ;  /* 0x0000000000808947 */ /* 0x000fea0003800000 */
[----:B------:R-:W-:-:S13]  /*06c0*/  ISETP.GT.AND P0, PT, R13, 0xfe, PT ;  /* 0x000000fe0d00780c */ /* 0x000fda0003f04270 */
[----:B------:R-:W-:Y:S05]  /*06d0*/  @P0 BRA `(.L_x_10) ;  /* 0x00000000006c0947 */ /* 0x000fea0003800000 */
[----:B------:R-:W-:-:S13]  /*06e0*/  ISETP.GE.AND P0, PT, R13, 0x1, PT ;  /* 0x000000010d00780c */ /* 0x000fda0003f06270 */
[----:B------:R-:W-:Y:S05]  /*06f0*/  @P0 BRA `(.L_x_11) ;  /* 0x0000000000740947 */ /* 0x000fea0003800000 */
[----:B------:R-:W-:Y:S02]  /*0700*/  ISETP.GE.AND P0, PT, R13, -0x18, PT ;  /* 0xffffffe80d00780c */ /* 0x000fe40003f06270 */
[----:B------:R-:W-:-:S11]  /*0710*/  LOP3.LUT R0, R0, 0x80000000, RZ, 0xc0, !PT ;  /* 0x8000000000007812 */ /* 0x000fd600078ec0ff */
[----:B------:R-:W-:Y:S05]  /*0720*/  @!P0 BRA `(.L_x_11) ;  /* 0x0000000000688947 */ /* 0x000fea0003800000 */
[CCC-:B------:R-:W-:Y:S01]  /*0730*/  FFMA.RZ R3, R18.reuse, R16.reuse, R15.reuse ;  /* 0x0000001012037223 */ /* 0x1c0fe2000000c00f */
[C---:B------:R-:W-:Y:S02]  /*0740*/  VIADD R14, R13.reuse, 0x20 ;  /* 0x000000200d0e7836 */ /* 0x040fe40000000000 */
[CCC-:B------:R-:W-:Y:S01]  /*0750*/  FFMA.RM R12, R18.reuse, R16.reuse, R15.reuse ;  /* 0x00000010120c7223 */ /* 0x1c0fe2000000400f */
[----:B------:R-:W-:Y:S02]  /*0760*/  ISETP.NE.AND P2, PT, R13, RZ, PT ;  /* 0x000000ff0d00720c */ /* 0x000fe40003f45270 */
[----:B------:R-:W-:Y:S01]  /*0770*/  LOP3.LUT R11, R3, 0x7fffff, RZ, 0xc0, !PT ;  /* 0x007fffff030b7812 */ /* 0x000fe200078ec0ff */
[----:B------:R-:W-:Y:S01]  /*0780*/  FFMA.RP R3, R18, R16, R15 ;  /* 0x0000001012037223 */ /* 0x000fe2000000800f */
[----:B------:R-:W-:Y:S01]  /*0790*/  ISETP.NE.AND P1, PT, R13, RZ, PT ;  /* 0x000000ff0d00720c */ /* 0x000fe20003f25270 */
[----:B------:R-:W-:Y:S01]  /*07a0*/  IMAD.MOV R13, RZ, RZ, -R13 ;  /* 0x000000ffff0d7224 */ /* 0x000fe200078e0a0d */
[----:B------:R-:W-:-:S02]  /*07b0*/  LOP3.LUT R11, R11, 0x800000, RZ, 0xfc, !PT ;  /* 0x008000000b0b7812 */ /* 0x000fc400078efcff */
[----:B------:R-:W-:Y:S02]  /*07c0*/  FSETP.NEU.FTZ.AND P0, PT, R3, R12, PT ;  /* 0x0000000c0300720b */ /* 0x000fe40003f1d000 */
[----:B------:R-:W-:Y:S02]  /*07d0*/  SHF.L.U32 R14, R11, R14, RZ ;  /* 0x0000000e0b0e7219 */ /* 0x000fe400000006ff */
[----:B------:R-:W-:Y:S02]  /*07e0*/  SEL R12, R13, RZ, P2 ;  /* 0x000000ff0d0c7207 */ /* 0x000fe40001000000 */
[----:B------:R-:W-:Y:S02]  /*07f0*/  ISETP.NE.AND P1, PT, R14, RZ, P1 ;  /* 0x000000ff0e00720c */ /* 0x000fe40000f25270 */
[----:B------:R-:W-:Y:S02]  /*0800*/  SHF.R.U32.HI R12, RZ, R12, R11 ;  /* 0x0000000cff0c7219 */ /* 0x000fe4000001160b */
[----:B------:R-:W-:-:S02]  /*0810*/  PLOP3.LUT P0, PT, P0, P1, PT, 0xf8, 0x8f ;  /* 0x00000000008f781c */ /* 0x000fc40000703f70 */
[----:B------:R-:W-:Y:S02]  /*0820*/  SHF.R.U32.HI R14, RZ, 0x1, R12 ;  /* 0x00000001ff0e7819 */ /* 0x000fe4000001160c */
[----:B------:R-:W-:-:S04]  /*0830*/  SEL R3, RZ, 0x1, !P0 ;  /* 0x00000001ff037807 */ /* 0x000fc80004000000 */
[----:B------:R-:W-:-:S04]  /*0840*/  LOP3.LUT R3, R3, 0x1, R14, 0xf8, !PT ;  /* 0x0000000103037812 */ /* 0x000fc800078ef80e */
[----:B------:R-:W-:-:S04]  /*0850*/  LOP3.LUT R3, R3, R12, RZ, 0xc0, !PT ;  /* 0x0000000c03037212 */ /* 0x000fc800078ec0ff */
[----:B------:R-:W-:-:S04]  /*0860*/  IADD3 R3, PT, PT, R14, R3, RZ ;  /* 0x000000030e037210 */ /* 0x000fc80007ffe0ff */
[----:B------:R-:W-:Y:S01]  /*0870*/  LOP3.LUT R0, R3, R0, RZ, 0xfc, !PT ;  /* 0x0000000003007212 */ /* 0x000fe200078efcff */
[----:B------:R-:W-:Y:S06]  /*0880*/  BRA `(.L_x_11) ;  /* 0x0000000000107947 */ /* 0x000fec0003800000 */
.L_x_10:
[----:B------:R-:W-:-:S04]  /*0890*/  LOP3.LUT R0, R0, 0x80000000, RZ, 0xc0, !PT ;  /* 0x8000000000007812 */ /* 0x000fc800078ec0ff */
[----:B------:R-:W-:Y:S01]  /*08a0*/  LOP3.LUT R0, R0, 0x7f800000, RZ, 0xfc, !PT ;  /* 0x7f80000000007812 */ /* 0x000fe200078efcff */
[----:B------:R-:W-:Y:S06]  /*08b0*/  BRA `(.L_x_11) ;  /* 0x0000000000047947 */ /* 0x000fec0003800000 */
.L_x_9:
[----:B------:R-:W-:-:S07]  /*08c0*/  IMAD R0, R12, 0x800000, R0 ;  /* 0x008000000c007824 */ /* 0x000fce00078e0200 */
.L_x_11:
[----:B------:R-:W-:Y:S05]  /*08d0*/  BSYNC.RECONVERGENT B2 ;  /* 0x0000000000027941 */ /* 0x000fea0003800200 */
.L_x_8:
[----:B------:R-:W-:Y:S05]  /*08e0*/  BRA `(.L_x_12) ;  /* 0x0000000000207947 */ /* 0x000fea0003800000 */
.L_x_7:
[----:B------:R-:W-:-:S04]  /*08f0*/  LOP3.LUT R0, R13, 0x80000000, R3, 0x48, !PT ;  /* 0x800000000d007812 */ /* 0x000fc800078e4803 */
[----:B------:R-:W-:Y:S01]  /*0900*/  LOP3.LUT R0, R0, 0x7f800000, RZ, 0xfc, !PT ;  /* 0x7f80000000007812 */ /* 0x000fe200078efcff */
[----:B------:R-:W-:Y:S06]  /*0910*/  BRA `(.L_x_12) ;  /* 0x0000000000147947 */ /* 0x000fec0003800000 */
.L_x_6:
[----:B------:R-:W-:Y:S01]  /*0920*/  LOP3.LUT R0, R13, 0x80000000, R3, 0x48, !PT ;  /* 0x800000000d007812 */ /* 0x000fe200078e4803 */
[----:B------:R-:W-:Y:S06]  /*0930*/  BRA `(.L_x_12) ;  /* 0x00000000000c7947 */ /* 0x000fec0003800000 */
.L_x_5:
[----:B------:R-:W0:Y:S01]  /*0940*/  MUFU.RSQ R0, -QNAN ;  /* 0xffc0000000007908 */ /* 0x000e220000001400 */
[----:B------:R-:W-:Y:S05]  /*0950*/  BRA `(.L_x_12) ;  /* 0x0000000000047947 */ /* 0x000fea0003800000 */
.L_x_4:
[----:B------:R-:W-:-:S07]  /*0960*/  FADD.FTZ R0, R3, R0 ;  /* 0x0000000003007221 */ /* 0x000fce0000010000 */
.L_x_12:
[----:B------:R-:W-:Y:S05]  /*0970*/  BSYNC.RECONVERGENT B1 ;  /* 0x0000000000017941 */ /* 0x000fea0003800200 */
.L_x_2:
[----:B------:R-:W-:-:S04]  /*0980*/  IMAD.MOV.U32 R11, RZ, RZ, 0x0 ;  /* 0x00000000ff0b7424 */ /* 0x000fc800078e00ff */
[----:B0-----:R-:W-:Y:S05]  /*0990*/  RET.REL.NODEC R10 `(_Z20run_guassian_averagePfS_S_S_) ;  /* 0xfffffff40a987950 */ /* 0x001fea0003c3ffff */
.L_x_13:
[----:B------:R-:W-:-:S00]  /*09a0*/  BRA `(.L_x_13) ;  /* 0xfffffffc00fc7947 */ /* 0x000fc0000383ffff */
[----:B------:R-:W-:-:S00]  /*09b0*/  NOP ;  /* 0x0000000000007918 */ /* 0x000fc00000000000 */
        /* <DEDUP_REMOVED lines=12> */
.L_x_14:


//--------------------- .nv.shared.reserved.0     --------------------------
	.section	.nv.shared.reserved.0,"aw",@nobits
	.weak		__nv_reservedSMEM_offset_0_alias
	.size		__nv_reservedSMEM_offset_0_alias, 0, 64
	.other		__nv_reservedSMEM_offset_0_alias,@"STO_CUDA_RESERVED_SHARED STV_DEFAULT"
__nv_reservedSMEM_offset_0_alias:
	.zero		0
	.zero		64


//--------------------- .nv.constant0._Z20run_guassian_averagePfS_S_S_ --------------------------
	.section	.nv.constant0._Z20run_guassian_averagePfS_S_S_,"a",@progbits
	.sectionflags	@""
	.align	4
.nv.constant0._Z20run_guassian_averagePfS_S_S_:
	.zero		928


//--------------------- SYMBOLS --------------------------

	.type		.nv.reservedSmem.offset0,@object
	.size		.nv.reservedSmem.offset0,0x4
